//
// Generated by NVIDIA NVVM Compiler
//
// Compiler Build ID: CL-36424714
// Cuda compilation tools, release 13.0, V13.0.88
// Based on NVVM 20.0.0
//

.version 9.0
.target sm_100
.address_size 64

	// .globl	_Z8update_eiiiPfS_S_S_S_S_S_S_S_
.extern .shared .align 16 .b8 hs[];
.extern .shared .align 16 .b8 es[];

.visible .entry _Z8update_eiiiPfS_S_S_S_S_S_S_S_(
	.param .u32 _Z8update_eiiiPfS_S_S_S_S_S_S_S__param_0,
	.param .u32 _Z8update_eiiiPfS_S_S_S_S_S_S_S__param_1,
	.param .u32 _Z8update_eiiiPfS_S_S_S_S_S_S_S__param_2,
	.param .u64 .ptr .align 1 _Z8update_eiiiPfS_S_S_S_S_S_S_S__param_3,
	.param .u64 .ptr .align 1 _Z8update_eiiiPfS_S_S_S_S_S_S_S__param_4,
	.param .u64 .ptr .align 1 _Z8update_eiiiPfS_S_S_S_S_S_S_S__param_5,
	.param .u64 .ptr .align 1 _Z8update_eiiiPfS_S_S_S_S_S_S_S__param_6,
	.param .u64 .ptr .align 1 _Z8update_eiiiPfS_S_S_S_S_S_S_S__param_7,
	.param .u64 .ptr .align 1 _Z8update_eiiiPfS_S_S_S_S_S_S_S__param_8,
	.param .u64 .ptr .align 1 _Z8update_eiiiPfS_S_S_S_S_S_S_S__param_9,
	.param .u64 .ptr .align 1 _Z8update_eiiiPfS_S_S_S_S_S_S_S__param_10,
	.param .u64 .ptr .align 1 _Z8update_eiiiPfS_S_S_S_S_S_S_S__param_11
)
{
	.reg .pred 	%p<2>;
	.reg .b32 	%r<18>;
	.reg .b32 	%f<33>;
	.reg .b64 	%rd<38>;

	ld.param.u32 	%r7, [_Z8update_eiiiPfS_S_S_S_S_S_S_S__param_0];
	ld.param.u32 	%r5, [_Z8update_eiiiPfS_S_S_S_S_S_S_S__param_1];
	ld.param.u32 	%r6, [_Z8update_eiiiPfS_S_S_S_S_S_S_S__param_2];
	ld.param.u64 	%rd5, [_Z8update_eiiiPfS_S_S_S_S_S_S_S__param_4];
	ld.param.u64 	%rd6, [_Z8update_eiiiPfS_S_S_S_S_S_S_S__param_5];
	ld.param.u64 	%rd10, [_Z8update_eiiiPfS_S_S_S_S_S_S_S__param_6];
	ld.param.u64 	%rd11, [_Z8update_eiiiPfS_S_S_S_S_S_S_S__param_7];
	ld.param.u64 	%rd12, [_Z8update_eiiiPfS_S_S_S_S_S_S_S__param_8];
	ld.param.u64 	%rd7, [_Z8update_eiiiPfS_S_S_S_S_S_S_S__param_9];
	ld.param.u64 	%rd8, [_Z8update_eiiiPfS_S_S_S_S_S_S_S__param_10];
	ld.param.u64 	%rd9, [_Z8update_eiiiPfS_S_S_S_S_S_S_S__param_11];
	cvta.to.global.u64 	%rd13, %rd12;
	cvta.to.global.u64 	%rd14, %rd11;
	cvta.to.global.u64 	%rd15, %rd10;
	mov.u32 	%r8, %tid.x;
	mov.u32 	%r9, %ctaid.x;
	mov.u32 	%r10, %ntid.x;
	mad.lo.s32 	%r11, %r9, %r10, %r8;
	add.s32 	%r1, %r11, %r7;
	shl.b32 	%r12, %r10, 2;
	mov.u32 	%r13, hs;
	mul.wide.s32 	%rd16, %r1, 4;
	add.s64 	%rd1, %rd15, %rd16;
	ld.global.f32 	%f1, [%rd1];
	shl.b32 	%r14, %r8, 2;
	add.s32 	%r2, %r13, %r14;
	st.shared.f32 	[%r2], %f1;
	add.s64 	%rd2, %rd14, %rd16;
	ld.global.f32 	%f2, [%rd2];
	add.s32 	%r3, %r2, %r12;
	add.s32 	%r15, %r3, 4;
	st.shared.f32 	[%r3+4], %f2;
	add.s64 	%rd3, %rd13, %rd16;
	ld.global.f32 	%f3, [%rd3];
	add.s32 	%r4, %r15, %r12;
	st.shared.f32 	[%r4+4], %f3;
	add.s32 	%r16, %r10, -1;
	setp.ne.s32 	%p1, %r8, %r16;
	@%p1 bra 	$L__BB0_2;
	ld.global.f32 	%f4, [%rd1+4];
	st.shared.f32 	[%r2+4], %f4;
	ld.global.f32 	%f5, [%rd2+4];
	st.shared.f32 	[%r3+8], %f5;
$L__BB0_2:
	ld.param.u64 	%rd37, [_Z8update_eiiiPfS_S_S_S_S_S_S_S__param_3];
	cvta.to.global.u64 	%rd17, %rd7;
	cvta.to.global.u64 	%rd18, %rd37;
	cvta.to.global.u64 	%rd19, %rd8;
	cvta.to.global.u64 	%rd20, %rd5;
	cvta.to.global.u64 	%rd21, %rd9;
	cvta.to.global.u64 	%rd22, %rd6;
	bar.sync 	0;
	add.s64 	%rd24, %rd17, %rd16;
	ld.global.f32 	%f6, [%rd24];
	mul.wide.s32 	%rd25, %r5, 4;
	add.s64 	%rd26, %rd3, %rd25;
	ld.global.f32 	%f7, [%rd26];
	ld.shared.f32 	%f8, [%r4+4];
	sub.f32 	%f9, %f7, %f8;
	ld.shared.f32 	%f10, [%r3+8];
	sub.f32 	%f11, %f9, %f10;
	ld.shared.f32 	%f12, [%r3+4];
	add.f32 	%f13, %f11, %f12;
	add.s32 	%r17, %r6, %r1;
	mul.wide.s32 	%rd27, %r17, 4;
	add.s64 	%rd28, %rd18, %rd27;
	ld.global.f32 	%f14, [%rd28];
	fma.rn.f32 	%f15, %f6, %f13, %f14;
	st.global.f32 	[%rd28], %f15;
	add.s64 	%rd29, %rd19, %rd16;
	ld.global.f32 	%f16, [%rd29];
	ld.shared.f32 	%f17, [%r2+4];
	ld.shared.f32 	%f18, [%r2];
	sub.f32 	%f19, %f17, %f18;
	mul.wide.s32 	%rd30, %r6, 4;
	add.s64 	%rd31, %rd3, %rd30;
	ld.global.f32 	%f20, [%rd31];
	sub.f32 	%f21, %f19, %f20;
	add.f32 	%f22, %f21, %f8;
	add.s64 	%rd32, %rd20, %rd27;
	ld.global.f32 	%f23, [%rd32];
	fma.rn.f32 	%f24, %f16, %f22, %f23;
	st.global.f32 	[%rd32], %f24;
	add.s64 	%rd33, %rd21, %rd16;
	ld.global.f32 	%f25, [%rd33];
	add.s64 	%rd34, %rd2, %rd30;
	ld.global.f32 	%f26, [%rd34];
	sub.f32 	%f27, %f26, %f12;
	add.s64 	%rd35, %rd1, %rd25;
	ld.global.f32 	%f28, [%rd35];
	sub.f32 	%f29, %f27, %f28;
	add.f32 	%f30, %f29, %f18;
	add.s64 	%rd36, %rd22, %rd27;
	ld.global.f32 	%f31, [%rd36];
	fma.rn.f32 	%f32, %f25, %f30, %f31;
	st.global.f32 	[%rd36], %f32;
	ret;

}
	// .globl	_Z8update_hiiiPfS_S_S_S_S_
.visible .entry _Z8update_hiiiPfS_S_S_S_S_(
	.param .u32 _Z8update_hiiiPfS_S_S_S_S__param_0,
	.param .u32 _Z8update_hiiiPfS_S_S_S_S__param_1,
	.param .u32 _Z8update_hiiiPfS_S_S_S_S__param_2,
	.param .u64 .ptr .align 1 _Z8update_hiiiPfS_S_S_S_S__param_3,
	.param .u64 .ptr .align 1 _Z8update_hiiiPfS_S_S_S_S__param_4,
	.param .u64 .ptr .align 1 _Z8update_hiiiPfS_S_S_S_S__param_5,
	.param .u64 .ptr .align 1 _Z8update_hiiiPfS_S_S_S_S__param_6,
	.param .u64 .ptr .align 1 _Z8update_hiiiPfS_S_S_S_S__param_7,
	.param .u64 .ptr .align 1 _Z8update_hiiiPfS_S_S_S_S__param_8
)
{
	.reg .pred 	%p<2>;
	.reg .b32 	%r<19>;
	.reg .b32 	%f<30>;
	.reg .b64 	%rd<28>;
	.reg .b64 	%fd<13>;

	ld.param.u32 	%r8, [_Z8update_hiiiPfS_S_S_S_S__param_0];
	ld.param.u32 	%r7, [_Z8update_hiiiPfS_S_S_S_S__param_1];
	ld.param.u32 	%r9, [_Z8update_hiiiPfS_S_S_S_S__param_2];
	ld.param.u64 	%rd9, [_Z8update_hiiiPfS_S_S_S_S__param_3];
	ld.param.u64 	%rd10, [_Z8update_hiiiPfS_S_S_S_S__param_4];
	ld.param.u64 	%rd11, [_Z8update_hiiiPfS_S_S_S_S__param_5];
	ld.param.u64 	%rd8, [_Z8update_hiiiPfS_S_S_S_S__param_8];
	cvta.to.global.u64 	%rd1, %rd11;
	cvta.to.global.u64 	%rd2, %rd10;
	cvta.to.global.u64 	%rd3, %rd9;
	mov.u32 	%r10, %tid.x;
	mov.u32 	%r11, %ctaid.x;
	mov.u32 	%r12, %ntid.x;
	mad.lo.s32 	%r13, %r11, %r12, %r10;
	add.s32 	%r1, %r13, %r8;
	add.s32 	%r2, %r9, %r1;
	shl.b32 	%r14, %r12, 2;
	mov.u32 	%r15, es;
	add.s32 	%r16, %r15, %r14;
	add.s32 	%r3, %r16, 4;
	mul.wide.s32 	%rd12, %r2, 4;
	add.s64 	%rd4, %rd3, %rd12;
	ld.global.f32 	%f1, [%rd4];
	shl.b32 	%r17, %r10, 2;
	add.s32 	%r4, %r15, %r17;
	st.shared.f32 	[%r4+4], %f1;
	add.s64 	%rd5, %rd2, %rd12;
	ld.global.f32 	%f2, [%rd5];
	add.s32 	%r5, %r3, %r17;
	st.shared.f32 	[%r5+4], %f2;
	add.s64 	%rd13, %rd1, %rd12;
	ld.global.f32 	%f3, [%rd13];
	add.s32 	%r6, %r5, %r14;
	st.shared.f32 	[%r6+4], %f3;
	setp.ne.s32 	%p1, %r10, 0;
	@%p1 bra 	$L__BB1_2;
	ld.global.f32 	%f4, [%rd4+-4];
	st.shared.f32 	[es], %f4;
	ld.global.f32 	%f5, [%rd5+-4];
	st.shared.f32 	[%r3], %f5;
$L__BB1_2:
	ld.param.u64 	%rd27, [_Z8update_hiiiPfS_S_S_S_S__param_7];
	ld.param.u64 	%rd26, [_Z8update_hiiiPfS_S_S_S_S__param_6];
	cvta.to.global.u64 	%rd14, %rd26;
	cvta.to.global.u64 	%rd15, %rd27;
	cvta.to.global.u64 	%rd16, %rd8;
	bar.sync 	0;
	ld.shared.f32 	%f6, [%r6+4];
	sub.s32 	%r18, %r2, %r7;
	mul.wide.s32 	%rd17, %r18, 4;
	add.s64 	%rd18, %rd1, %rd17;
	ld.global.f32 	%f7, [%rd18];
	sub.f32 	%f8, %f6, %f7;
	ld.shared.f32 	%f9, [%r5+4];
	sub.f32 	%f10, %f8, %f9;
	ld.shared.f32 	%f11, [%r5];
	add.f32 	%f12, %f10, %f11;
	cvt.f64.f32 	%fd1, %f12;
	mul.f64 	%fd2, %fd1, 0d3FE0000000000000;
	mul.wide.s32 	%rd19, %r1, 4;
	add.s64 	%rd20, %rd14, %rd19;
	ld.global.f32 	%f13, [%rd20];
	cvt.f64.f32 	%fd3, %f13;
	sub.f64 	%fd4, %fd3, %fd2;
	cvt.rn.f32.f64 	%f14, %fd4;
	st.global.f32 	[%rd20], %f14;
	ld.shared.f32 	%f15, [%r4+4];
	ld.shared.f32 	%f16, [%r4];
	sub.f32 	%f17, %f15, %f16;
	sub.f32 	%f18, %f17, %f6;
	add.s64 	%rd21, %rd1, %rd19;
	ld.global.f32 	%f19, [%rd21];
	add.f32 	%f20, %f18, %f19;
	cvt.f64.f32 	%fd5, %f20;
	mul.f64 	%fd6, %fd5, 0d3FE0000000000000;
	add.s64 	%rd22, %rd15, %rd19;
	ld.global.f32 	%f21, [%rd22];
	cvt.f64.f32 	%fd7, %f21;
	sub.f64 	%fd8, %fd7, %fd6;
	cvt.rn.f32.f64 	%f22, %fd8;
	st.global.f32 	[%rd22], %f22;
	add.s64 	%rd23, %rd2, %rd19;
	ld.global.f32 	%f23, [%rd23];
	sub.f32 	%f24, %f9, %f23;
	sub.f32 	%f25, %f24, %f15;
	add.s64 	%rd24, %rd3, %rd17;
	ld.global.f32 	%f26, [%rd24];
	add.f32 	%f27, %f25, %f26;
	cvt.f64.f32 	%fd9, %f27;
	mul.f64 	%fd10, %fd9, 0d3FE0000000000000;
	add.s64 	%rd25, %rd16, %rd19;
	ld.global.f32 	%f28, [%rd25];
	cvt.f64.f32 	%fd11, %f28;
	sub.f64 	%fd12, %fd11, %fd10;
	cvt.rn.f32.f64 	%f29, %fd12;
	st.global.f32 	[%rd25], %f29;
	ret;

}


// ===== COMPILED SASS (sm_100) =====

	.target	sm_100

	.elftype	@"ET_EXEC"


//--------------------- .note.nv.tkinfo           --------------------------
	.section	.note.nv.tkinfo,"",@"SHT_NOTE"
	.sectionflags	@"SHF_NOTE_NV_TKINFO"
	.tkinfo
        /*0018*/ 	.word	0x00000002
        /*0030*/ 	.string	""
        /*0030*/ 	.string	"ptxas"
        /*0030*/ 	.string	"Cuda compilation tools, release 13.0, V13.0.88"
        /*0030*/ 	.string	"Build cuda_13.0.r13.0/compiler.36424714_0"
        /*0030*/ 	.string	"-arch sm_100 -m 64 "



//--------------------- .note.nv.cuinfo           --------------------------
	.section	.note.nv.cuinfo,"",@"SHT_NOTE"
	.sectionflags	@"SHF_NOTE_NV_CUINFO"
        /*0018*/ 	.short	0x0002
        /*001a*/ 	.short	0x0064
        /*001c*/ 	.short	0x0082
	.zero		2


//--------------------- .nv.info                  --------------------------
	.section	.nv.info,"",@"SHT_CUDA_INFO"
	.align	4


	//----- nvinfo : EIATTR_REGCOUNT
	.align		4
        /*0000*/ 	.byte	0x04, 0x2f
        /*0002*/ 	.short	(.L_1 - .L_0)
	.align		4
.L_0:
        /*0004*/ 	.word	index@(_Z8update_eiiiPfS_S_S_S_S_S_S_S_)
        /*0008*/ 	.word	0x00000020


	//----- nvinfo : EIATTR_FRAME_SIZE
	.align		4
.L_1:
        /*000c*/ 	.byte	0x04, 0x11
        /*000e*/ 	.short	(.L_3 - .L_2)
	.align		4
.L_2:
        /*0010*/ 	.word	index@(_Z8update_eiiiPfS_S_S_S_S_S_S_S_)
        /*0014*/ 	.word	0x00000000


	//----- nvinfo : EIATTR_REGCOUNT
	.align		4
.L_3:
        /*0018*/ 	.byte	0x04, 0x2f
        /*001a*/ 	.short	(.L_5 - .L_4)
	.align		4
.L_4:
        /*001c*/ 	.word	index@(_Z8update_hiiiPfS_S_S_S_S_)
        /*0020*/ 	.word	0x00000020


	//----- nvinfo : EIATTR_FRAME_SIZE
	.align		4
.L_5:
        /*0024*/ 	.byte	0x04, 0x11
        /*0026*/ 	.short	(.L_7 - .L_6)
	.align		4
.L_6:
        /*0028*/ 	.word	index@(_Z8update_hiiiPfS_S_S_S_S_)
        /*002c*/ 	.word	0x00000000


	//----- nvinfo : EIATTR_MIN_STACK_SIZE
	.align		4
.L_7:
        /*0030*/ 	.byte	0x04, 0x12
        /*0032*/ 	.short	(.L_9 - .L_8)
	.align		4
.L_8:
        /*0034*/ 	.word	index@(_Z8update_hiiiPfS_S_S_S_S_)
        /*0038*/ 	.word	0x00000000


	//----- nvinfo : EIATTR_MIN_STACK_SIZE
	.align		4
.L_9:
        /*003c*/ 	.byte	0x04, 0x12
        /*003e*/ 	.short	(.L_11 - .L_10)
	.align		4
.L_10:
        /*0040*/ 	.word	index@(_Z8update_eiiiPfS_S_S_S_S_S_S_S_)
        /*0044*/ 	.word	0x00000000
.L_11:


//--------------------- .nv.compat                --------------------------
	.section	.nv.compat,"",@"SHT_CUDA_COMPAT_INFO"
	.align	4
        /*0000*/ 	.byte	0x02, 0x09, 0x00, 0x00, 0x02, 0x02, 0x01, 0x00, 0x02, 0x05, 0x05, 0x00, 0x03, 0x07, 0x01, 0x01
        /*0010*/ 	.byte	0x02, 0x03, 0x00, 0x00, 0x02, 0x06, 0x01, 0x00, 0x04, 0x0b, 0x08, 0x00, 0x01, 0x00, 0x00, 0x00
        /*0020*/ 	.byte	0x00, 0x00, 0x00, 0x00


//--------------------- .nv.info._Z8update_hiiiPfS_S_S_S_S_ --------------------------
	.section	.nv.info._Z8update_hiiiPfS_S_S_S_S_,"",@"SHT_CUDA_INFO"
	.sectionflags	@""
	.align	4


	//----- nvinfo : EIATTR_CUDA_API_VERSION
	.align		4
        /*0000*/ 	.byte	0x04, 0x37
        /*0002*/ 	.short	(.L_13 - .L_12)
.L_12:
        /*0004*/ 	.word	0x00000082


	//----- nvinfo : EIATTR_KPARAM_INFO
	.align		4
.L_13:
        /*0008*/ 	.byte	0x04, 0x17
        /*000a*/ 	.short	(.L_15 - .L_14)
.L_14:
        /*000c*/ 	.word	0x00000000
        /*0010*/ 	.short	0x0008
        /*0012*/ 	.short	0x0038
        /*0014*/ 	.byte	0x00, 0xf5, 0x21, 0x00


	//----- nvinfo : EIATTR_KPARAM_INFO
	.align		4
.L_15:
        /*0018*/ 	.byte	0x04, 0x17
        /*001a*/ 	.short	(.L_17 - .L_16)
.L_16:
        /*001c*/ 	.word	0x00000000
        /*0020*/ 	.short	0x0007
        /*0022*/ 	.short	0x0030
        /*0024*/ 	.byte	0x00, 0xf5, 0x21, 0x00


	//----- nvinfo : EIATTR_KPARAM_INFO
	.align		4
.L_17:
        /*0028*/ 	.byte	0x04, 0x17
        /*002a*/ 	.short	(.L_19 - .L_18)
.L_18:
        /*002c*/ 	.word	0x00000000
        /*0030*/ 	.short	0x0006
        /*0032*/ 	.short	0x0028
        /*0034*/ 	.byte	0x00, 0xf5, 0x21, 0x00


	//----- nvinfo : EIATTR_KPARAM_INFO
	.align		4
.L_19:
        /*0038*/ 	.byte	0x04, 0x17
        /*003a*/ 	.short	(.L_21 - .L_20)
.L_20:
        /*003c*/ 	.word	0x00000000
        /*0040*/ 	.short	0x0005
        /*0042*/ 	.short	0x0020
        /*0044*/ 	.byte	0x00, 0xf5, 0x21, 0x00


	//----- nvinfo : EIATTR_KPARAM_INFO
	.align		4
.L_21:
        /*0048*/ 	.byte	0x04, 0x17
        /*004a*/ 	.short	(.L_23 - .L_22)
.L_22:
        /*004c*/ 	.word	0x00000000
        /*0050*/ 	.short	0x0004
        /*0052*/ 	.short	0x0018
        /*0054*/ 	.byte	0x00, 0xf5, 0x21, 0x00


	//----- nvinfo : EIATTR_KPARAM_INFO
	.align		4
.L_23:
        /*0058*/ 	.byte	0x04, 0x17
        /*005a*/ 	.short	(.L_25 - .L_24)
.L_24:
        /*005c*/ 	.word	0x00000000
        /*0060*/ 	.short	0x0003
        /*0062*/ 	.short	0x0010
        /*0064*/ 	.byte	0x00, 0xf5, 0x21, 0x00


	//----- nvinfo : EIATTR_KPARAM_INFO
	.align		4
.L_25:
        /*0068*/ 	.byte	0x04, 0x17
        /*006a*/ 	.short	(.L_27 - .L_26)
.L_26:
        /*006c*/ 	.word	0x00000000
        /*0070*/ 	.short	0x0002
        /*0072*/ 	.short	0x0008
        /*0074*/ 	.byte	0x00, 0xf0, 0x11, 0x00


	//----- nvinfo : EIATTR_KPARAM_INFO
	.align		4
.L_27:
        /*0078*/ 	.byte	0x04, 0x17
        /*007a*/ 	.short	(.L_29 - .L_28)
.L_28:
        /*007c*/ 	.word	0x00000000
        /*0080*/ 	.short	0x0001
        /*0082*/ 	.short	0x0004
        /*0084*/ 	.byte	0x00, 0xf0, 0x11, 0x00


	//----- nvinfo : EIATTR_KPARAM_INFO
	.align		4
.L_29:
        /*0088*/ 	.byte	0x04, 0x17
        /*008a*/ 	.short	(.L_31 - .L_30)
.L_30:
        /*008c*/ 	.word	0x00000000
        /*0090*/ 	.short	0x0000
        /*0092*/ 	.short	0x0000
        /*0094*/ 	.byte	0x00, 0xf0, 0x11, 0x00


	//----- nvinfo : EIATTR_SPARSE_MMA_MASK
	.align		4
.L_31:
        /*0098*/ 	.byte	0x03, 0x50
        /*009a*/ 	.short	0x0000


	//----- nvinfo : EIATTR_MAXREG_COUNT
	.align		4
        /*009c*/ 	.byte	0x03, 0x1b
        /*009e*/ 	.short	0x00ff


	//----- nvinfo : EIATTR_NUM_BARRIERS
	.align		4
        /*00a0*/ 	.byte	0x02, 0x4c
        /*00a2*/ 	.byte	0x01
	.zero		1


	//----- nvinfo : EIATTR_MERCURY_ISA_VERSION
	.align		4
        /*00a4*/ 	.byte	0x03, 0x5f
        /*00a6*/ 	.short	0x0101


	//----- nvinfo : EIATTR_VRC_CTA_INIT_COUNT
	.align		4
        /*00a8*/ 	.byte	0x02, 0x4a
	.zero		1
	.zero		1


	//----- nvinfo : EIATTR_EXIT_INSTR_OFFSETS
	.align		4
        /*00ac*/ 	.byte	0x04, 0x1c
        /*00ae*/ 	.short	(.L_33 - .L_32)


	//   ....[0]....
.L_32:
        /*00b0*/ 	.word	0x00000530


	//----- nvinfo : EIATTR_CBANK_PARAM_SIZE
	.align		4
.L_33:
        /*00b4*/ 	.byte	0x03, 0x19
        /*00b6*/ 	.short	0x0040


	//----- nvinfo : EIATTR_PARAM_CBANK
	.align		4
        /*00b8*/ 	.byte	0x04, 0x0a
        /*00ba*/ 	.short	(.L_35 - .L_34)
	.align		4
.L_34:
        /*00bc*/ 	.word	index@(.nv.constant0._Z8update_hiiiPfS_S_S_S_S_)
        /*00c0*/ 	.short	0x0380
        /*00c2*/ 	.short	0x0040


	//----- nvinfo : EIATTR_SW_WAR
	.align		4
.L_35:
        /*00c4*/ 	.byte	0x04, 0x36
        /*00c6*/ 	.short	(.L_37 - .L_36)
.L_36:
        /*00c8*/ 	.word	0x00000008
.L_37:


//--------------------- .nv.info._Z8update_eiiiPfS_S_S_S_S_S_S_S_ --------------------------
	.section	.nv.info._Z8update_eiiiPfS_S_S_S_S_S_S_S_,"",@"SHT_CUDA_INFO"
	.sectionflags	@""
	.align	4


	//----- nvinfo : EIATTR_CUDA_API_VERSION
	.align		4
        /*0000*/ 	.byte	0x04, 0x37
        /*0002*/ 	.short	(.L_39 - .L_38)
.L_38:
        /*0004*/ 	.word	0x00000082


	//----- nvinfo : EIATTR_KPARAM_INFO
	.align		4
.L_39:
        /*0008*/ 	.byte	0x04, 0x17
        /*000a*/ 	.short	(.L_41 - .L_40)
.L_40:
        /*000c*/ 	.word	0x00000000
        /*0010*/ 	.short	0x000b
        /*0012*/ 	.short	0x0050
        /*0014*/ 	.byte	0x00, 0xf5, 0x21, 0x00


	//----- nvinfo : EIATTR_KPARAM_INFO
	.align		4
.L_41:
        /*0018*/ 	.byte	0x04, 0x17
        /*001a*/ 	.short	(.L_43 - .L_42)
.L_42:
        /*001c*/ 	.word	0x00000000
        /*0020*/ 	.short	0x000a
        /*0022*/ 	.short	0x0048
        /*0024*/ 	.byte	0x00, 0xf5, 0x21, 0x00


	//----- nvinfo : EIATTR_KPARAM_INFO
	.align		4
.L_43:
        /*0028*/ 	.byte	0x04, 0x17
        /*002a*/ 	.short	(.L_45 - .L_44)
.L_44:
        /*002c*/ 	.word	0x00000000
        /*0030*/ 	.short	0x0009
        /*0032*/ 	.short	0x0040
        /*0034*/ 	.byte	0x00, 0xf5, 0x21, 0x00


	//----- nvinfo : EIATTR_KPARAM_INFO
	.align		4
.L_45:
        /*0038*/ 	.byte	0x04, 0x17
        /*003a*/ 	.short	(.L_47 - .L_46)
.L_46:
        /*003c*/ 	.word	0x00000000
        /*0040*/ 	.short	0x0008
        /*0042*/ 	.short	0x0038
        /*0044*/ 	.byte	0x00, 0xf5, 0x21, 0x00


	//----- nvinfo : EIATTR_KPARAM_INFO
	.align		4
.L_47:
        /*0048*/ 	.byte	0x04, 0x17
        /*004a*/ 	.short	(.L_49 - .L_48)
.L_48:
        /*004c*/ 	.word	0x00000000
        /*0050*/ 	.short	0x0007
        /*0052*/ 	.short	0x0030
        /*0054*/ 	.byte	0x00, 0xf5, 0x21, 0x00


	//----- nvinfo : EIATTR_KPARAM_INFO
	.align		4
.L_49:
        /*0058*/ 	.byte	0x04, 0x17
        /*005a*/ 	.short	(.L_51 - .L_50)
.L_50:
        /*005c*/ 	.word	0x00000000
        /*0060*/ 	.short	0x0006
        /*0062*/ 	.short	0x0028
        /*0064*/ 	.byte	0x00, 0xf5, 0x21, 0x00


	//----- nvinfo : EIATTR_KPARAM_INFO
	.align		4
.L_51:
        /*0068*/ 	.byte	0x04, 0x17
        /*006a*/ 	.short	(.L_53 - .L_52)
.L_52:
        /*006c*/ 	.word	0x00000000
        /*0070*/ 	.short	0x0005
        /*0072*/ 	.short	0x0020
        /*0074*/ 	.byte	0x00, 0xf5, 0x21, 0x00


	//----- nvinfo : EIATTR_KPARAM_INFO
	.align		4
.L_53:
        /*0078*/ 	.byte	0x04, 0x17
        /*007a*/ 	.short	(.L_55 - .L_54)
.L_54:
        /*007c*/ 	.word	0x00000000
        /*0080*/ 	.short	0x0004
        /*0082*/ 	.short	0x0018
        /*0084*/ 	.byte	0x00, 0xf5, 0x21, 0x00


	//----- nvinfo : EIATTR_KPARAM_INFO
	.align		4
.L_55:
        /*0088*/ 	.byte	0x04, 0x17
        /*008a*/ 	.short	(.L_57 - .L_56)
.L_56:
        /*008c*/ 	.word	0x00000000
        /*0090*/ 	.short	0x0003
        /*0092*/ 	.short	0x0010
        /*0094*/ 	.byte	0x00, 0xf5, 0x21, 0x00


	//----- nvinfo : EIATTR_KPARAM_INFO
	.align		4
.L_57:
        /*0098*/ 	.byte	0x04, 0x17
        /*009a*/ 	.short	(.L_59 - .L_58)
.L_58:
        /*009c*/ 	.word	0x00000000
        /*00a0*/ 	.short	0x0002
        /*00a2*/ 	.short	0x0008
        /*00a4*/ 	.byte	0x00, 0xf0, 0x11, 0x00


	//----- nvinfo : EIATTR_KPARAM_INFO
	.align		4
.L_59:
        /*00a8*/ 	.byte	0x04, 0x17
        /*00aa*/ 	.short	(.L_61 - .L_60)
.L_60:
        /*00ac*/ 	.word	0x00000000
        /*00b0*/ 	.short	0x0001
        /*00b2*/ 	.short	0x0004
        /*00b4*/ 	.byte	0x00, 0xf0, 0x11, 0x00


	//----- nvinfo : EIATTR_KPARAM_INFO
	.align		4
.L_61:
        /*00b8*/ 	.byte	0x04, 0x17
        /*00ba*/ 	.short	(.L_63 - .L_62)
.L_62:
        /*00bc*/ 	.word	0x00000000
        /*00c0*/ 	.short	0x0000
        /*00c2*/ 	.short	0x0000
        /*00c4*/ 	.byte	0x00, 0xf0, 0x11, 0x00


	//----- nvinfo : EIATTR_SPARSE_MMA_MASK
	.align		4
.L_63:
        /*00c8*/ 	.byte	0x03, 0x50
        /*00ca*/ 	.short	0x0000


	//----- nvinfo : EIATTR_MAXREG_COUNT
	.align		4
        /*00cc*/ 	.byte	0x03, 0x1b
        /*00ce*/ 	.short	0x00ff


	//----- nvinfo : EIATTR_NUM_BARRIERS
	.align		4
        /*00d0*/ 	.byte	0x02, 0x4c
        /*00d2*/ 	.byte	0x01
	.zero		1


	//----- nvinfo : EIATTR_MERCURY_ISA_VERSION
	.align		4
        /*00d4*/ 	.byte	0x03, 0x5f
        /*00d6*/ 	.short	0x0101


	//----- nvinfo : EIATTR_VRC_CTA_INIT_COUNT
	.align		4
        /*00d8*/ 	.byte	0x02, 0x4a
	.zero		1
	.zero		1


	//----- nvinfo : EIATTR_EXIT_INSTR_OFFSETS
	.align		4
        /*00dc*/ 	.byte	0x04, 0x1c
        /*00de*/ 	.short	(.L_65 - .L_64)


	//   ....[0]....
.L_64:
        /*00e0*/ 	.word	0x00000520


	//----- nvinfo : EIATTR_CBANK_PARAM_SIZE
	.align		4
.L_65:
        /*00e4*/ 	.byte	0x03, 0x19
        /*00e6*/ 	.short	0x0058


	//----- nvinfo : EIATTR_PARAM_CBANK
	.align		4
        /*00e8*/ 	.byte	0x04, 0x0a
        /*00ea*/ 	.short	(.L_67 - .L_66)
	.align		4
.L_66:
        /*00ec*/ 	.word	index@(.nv.constant0._Z8update_eiiiPfS_S_S_S_S_S_S_S_)
        /*00f0*/ 	.short	0x0380
        /*00f2*/ 	.short	0x0058


	//----- nvinfo : EIATTR_SW_WAR
	.align		4
.L_67:
        /*00f4*/ 	.byte	0x04, 0x36
        /*00f6*/ 	.short	(.L_69 - .L_68)
.L_68:
        /*00f8*/ 	.word	0x00000008
.L_69:


//--------------------- .nv.callgraph             --------------------------
	.section	.nv.callgraph,"",@"SHT_CUDA_CALLGRAPH"
	.align	4
	.sectionentsize	8
	.align		4
        /*0000*/ 	.word	0x00000000
	.align		4
        /*0004*/ 	.word	0xffffffff
	.align		4
        /*0008*/ 	.word	0x00000000
	.align		4
        /*000c*/ 	.word	0xfffffffe
	.align		4
        /*0010*/ 	.word	0x00000000
	.align		4
        /*0014*/ 	.word	0xfffffffd
	.align		4
        /*0018*/ 	.word	0x00000000
	.align		4
        /*001c*/ 	.word	0xfffffffc


//--------------------- .text._Z8update_hiiiPfS_S_S_S_S_ --------------------------
	.section	.text._Z8update_hiiiPfS_S_S_S_S_,"ax",@progbits
	.align	128
        .global         _Z8update_hiiiPfS_S_S_S_S_
        .type           _Z8update_hiiiPfS_S_S_S_S_,@function
        .size           _Z8update_hiiiPfS_S_S_S_S_,(.L_x_2 - _Z8update_hiiiPfS_S_S_S_S_)
        .other          _Z8update_hiiiPfS_S_S_S_S_,@"STO_CUDA_ENTRY STV_DEFAULT"
_Z8update_hiiiPfS_S_S_S_S_:
.text._Z8update_hiiiPfS_S_S_S_S_:
[----:B------:R-:W-:Y:S01]  /*0000*/  LDC R1, c[0x0][0x37c] ;  /* 0x0000df00ff017b82 */ /* 0x000fe20000000800 */
[----:B------:R-:W0:Y:S07]  /*0010*/  S2R R29, SR_TID.X ;  /* 0x00000000001d7919 */ /* 0x000e2e0000002100 */
[----:B------:R-:W1:Y:S01]  /*0020*/  S2UR UR4, SR_CTAID.X ;  /* 0x00000000000479c3 */ /* 0x000e620000002500 */
[----:B------:R-:W2:Y:S01]  /*0030*/  LDCU UR6, c[0x0][0x380] ;  /* 0x00007000ff0677ac */ /* 0x000ea20008000800 */
[----:B------:R-:W3:Y:S06]  /*0040*/  LDCU UR7, c[0x0][0x388] ;  /* 0x00007100ff0777ac */ /* 0x000eec0008000800 */
[----:B------:R-:W1:Y:S08]  /*0050*/  LDC R8, c[0x0][0x360] ;  /* 0x0000d800ff087b82 */ /* 0x000e700000000800 */
[----:B------:R-:W4:Y:S08]  /*0060*/  LDC.64 R2, c[0x0][0x390] ;  /* 0x0000e400ff027b82 */ /* 0x000f300000000a00 */
[----:B------:R-:W5:Y:S01]  /*0070*/  LDC.64 R4, c[0x0][0x398] ;  /* 0x0000e600ff047b82 */ /* 0x000f620000000a00 */
[----:B0-----:R-:W-:-:S07]  /*0080*/  ISETP.NE.AND P0, PT, R29, RZ, PT ;  /* 0x000000ff1d00720c */ /* 0x001fce0003f05270 */
[----:B------:R-:W0:Y:S01]  /*0090*/  LDC.64 R6, c[0x0][0x3a0] ;  /* 0x0000e800ff067b82 */ /* 0x000e220000000a00 */
[----:B-1----:R-:W-:Y:S01]  /*00a0*/  IMAD R9, R8, UR4, R29 ;  /* 0x0000000408097c24 */ /* 0x002fe2000f8e021d */
[----:B------:R-:W1:Y:S04]  /*00b0*/  LDCU.64 UR4, c[0x0][0x358] ;  /* 0x00006b00ff0477ac */ /* 0x000e680008000a00 */
[----:B--2---:R-:W-:Y:S01]  /*00c0*/  IADD3 R9, PT, PT, R9, UR6, RZ ;  /* 0x0000000609097c10 */ /* 0x004fe2000fffe0ff */
[----:B------:R-:W2:Y:S01]  /*00d0*/  S2R R25, SR_CgaCtaId ;  /* 0x0000000000197919 */ /* 0x000ea20000008800 */
[----:B------:R-:W-:Y:S01]  /*00e0*/  MOV R0, 0x400 ;  /* 0x0000040000007802 */ /* 0x000fe20000000f00 */
[----:B------:R-:W2:Y:S01]  /*00f0*/  LDCU UR6, c[0x0][0x384] ;  /* 0x00007080ff0677ac */ /* 0x000ea20008000800 */
[----:B---3--:R-:W-:Y:S01]  /*0100*/  IADD3 R11, PT, PT, R9, UR7, RZ ;  /* 0x00000007090b7c10 */ /* 0x008fe2000fffe0ff */
[----:B------:R-:W3:Y:S04]  /*0110*/  LDC.64 R12, c[0x0][0x3a8] ;  /* 0x0000ea00ff0c7b82 */ /* 0x000ee80000000a00 */
[----:B----4-:R-:W-:-:S04]  /*0120*/  IMAD.WIDE R18, R11, 0x4, R2 ;  /* 0x000000040b127825 */ /* 0x010fc800078e0202 */
[C---:B-----5:R-:W-:Y:S01]  /*0130*/  IMAD.WIDE R20, R11.reuse, 0x4, R4 ;  /* 0x000000040b147825 */ /* 0x060fe200078e0204 */
[----:B-1----:R-:W4:Y:S03]  /*0140*/  LDG.E R15, desc[UR4][R18.64] ;  /* 0x00000004120f7981 */ /* 0x002f26000c1e1900 */
[----:B0-----:R-:W-:Y:S01]  /*0150*/  IMAD.WIDE R22, R11, 0x4, R6 ;  /* 0x000000040b167825 */ /* 0x001fe200078e0206 */
[----:B------:R-:W5:Y:S04]  /*0160*/  LDG.E R14, desc[UR4][R20.64] ;  /* 0x00000004140e7981 */ /* 0x000f68000c1e1900 */
[----:B------:R0:W5:Y:S04]  /*0170*/  @!P0 LDG.E R24, desc[UR4][R18.64+-0x4] ;  /* 0xfffffc0412188981 */ /* 0x000168000c1e1900 */
[----:B------:R-:W5:Y:S04]  /*0180*/  LDG.E R22, desc[UR4][R22.64] ;  /* 0x0000000416167981 */ /* 0x000f68000c1e1900 */
[----:B------:R-:W5:Y:S01]  /*0190*/  @!P0 LDG.E R27, desc[UR4][R20.64+-0x4] ;  /* 0xfffffc04141b8981 */ /* 0x000f62000c1e1900 */
[----:B--2---:R-:W-:-:S04]  /*01a0*/  LEA R25, R25, R0, 0x18 ;  /* 0x0000000019197211 */ /* 0x004fc800078ec0ff */
[-C--:B------:R-:W-:Y:S02]  /*01b0*/  LEA R16, R8, R25.reuse, 0x2 ;  /* 0x0000001908107211 */ /* 0x080fe400078e10ff */
[C---:B------:R-:W-:Y:S02]  /*01c0*/  LEA R0, R29.reuse, R25, 0x2 ;  /* 0x000000191d007211 */ /* 0x040fe400078e10ff */
[----:B------:R-:W-:-:S04]  /*01d0*/  LEA R17, R29, R16, 0x2 ;  /* 0x000000101d117211 */ /* 0x000fc800078e10ff */
[----:B------:R-:W-:Y:S02]  /*01e0*/  LEA R29, R8, R17, 0x2 ;  /* 0x00000011081d7211 */ /* 0x000fe400078e10ff */
[----:B------:R-:W-:-:S05]  /*01f0*/  IADD3 R11, PT, PT, R11, -UR6, RZ ;  /* 0x800000060b0b7c10 */ /* 0x000fca000fffe0ff */
[----:B0-----:R-:W-:-:S04]  /*0200*/  IMAD.WIDE R18, R11, 0x4, R6 ;  /* 0x000000040b127825 */ /* 0x001fc800078e0206 */
[----:B---3--:R-:W-:Y:S01]  /*0210*/  IMAD.WIDE R12, R9, 0x4, R12 ;  /* 0x00000004090c7825 */ /* 0x008fe200078e020c */
[----:B----4-:R-:W-:Y:S04]  /*0220*/  STS [R0+0x4], R15 ;  /* 0x0000040f00007388 */ /* 0x010fe80000000800 */
[----:B-----5:R-:W-:Y:S04]  /*0230*/  STS [R17+0x8], R14 ;  /* 0x0000080e11007388 */ /* 0x020fe80000000800 */
[----:B------:R0:W-:Y:S04]  /*0240*/  STS [R29+0x8], R22 ;  /* 0x000008161d007388 */ /* 0x0001e80000000800 */
[----:B------:R-:W-:Y:S04]  /*0250*/  @!P0 STS [R25], R24 ;  /* 0x0000001819008388 */ /* 0x000fe80000000800 */
[----:B------:R-:W-:Y:S01]  /*0260*/  @!P0 STS [R16+0x4], R27 ;  /* 0x0000041b10008388 */ /* 0x000fe20000000800 */
[----:B0-----:R-:W0:Y:S08]  /*0270*/  LDC.64 R22, c[0x0][0x3b0] ;  /* 0x0000ec00ff167b82 */ /* 0x001e300000000a00 */
[----:B------:R-:W-:Y:S06]  /*0280*/  BAR.SYNC.DEFER_BLOCKING 0x0 ;  /* 0x0000000000007b1d */ /* 0x000fec0000010000 */
[----:B------:R-:W2:Y:S04]  /*0290*/  LDG.E R19, desc[UR4][R18.64] ;  /* 0x0000000412137981 */ /* 0x000ea8000c1e1900 */
[----:B------:R-:W3:Y:S04]  /*02a0*/  LDG.E R26, desc[UR4][R12.64] ;  /* 0x000000040c1a7981 */ /* 0x000ee8000c1e1900 */
[----:B------:R-:W2:Y:S04]  /*02b0*/  LDS R10, [R29+0x8] ;  /* 0x000008001d0a7984 */ /* 0x000ea80000000800 */
[----:B------:R-:W1:Y:S04]  /*02c0*/  LDS R8, [R17+0x8] ;  /* 0x0000080011087984 */ /* 0x000e680000000800 */
[----:B------:R-:W4:Y:S01]  /*02d0*/  LDS R20, [R17+0x4] ;  /* 0x0000040011147984 */ /* 0x000f220000000800 */
[----:B--2---:R-:W-:-:S04]  /*02e0*/  FADD R21, R10, -R19 ;  /* 0x800000130a157221 */ /* 0x004fc80000000000 */
[----:B-1----:R-:W-:-:S04]  /*02f0*/  FADD R21, R21, -R8 ;  /* 0x8000000815157221 */ /* 0x002fc80000000000 */
[----:B----4-:R-:W-:Y:S01]  /*0300*/  FADD R24, R21, R20 ;  /* 0x0000001415187221 */ /* 0x010fe20000000000 */
[----:B---3--:R-:W-:Y:S08]  /*0310*/  F2F.F64.F32 R14, R26 ;  /* 0x0000001a000e7310 */ /* 0x008ff00000201800 */
[----:B------:R-:W1:Y:S02]  /*0320*/  F2F.F64.F32 R20, R24 ;  /* 0x0000001800147310 */ /* 0x000e640000201800 */
[----:B-1----:R-:W-:-:S06]  /*0330*/  DFMA R20, R20, -0.5, R14 ;  /* 0xbfe000001414782b */ /* 0x002fcc000000000e */
[----:B------:R1:W2:Y:S01]  /*0340*/  F2F.F32.F64 R25, R20 ;  /* 0x0000001400197310 */ /* 0x0002a20000301000 */
[C---:B------:R-:W-:Y:S02]  /*0350*/  IMAD.WIDE R18, R9.reuse, 0x4, R6 ;  /* 0x0000000409127825 */ /* 0x040fe400078e0206 */
[----:B------:R-:W-:Y:S02]  /*0360*/  LDS R6, [R0+0x4] ;  /* 0x0000040000067984 */ /* 0x000fe40000000800 */
[----:B0-----:R-:W-:Y:S02]  /*0370*/  IMAD.WIDE R14, R9, 0x4, R22 ;  /* 0x00000004090e7825 */ /* 0x001fe400078e0216 */
[----:B------:R-:W0:Y:S01]  /*0380*/  LDS R7, [R0] ;  /* 0x0000000000077984 */ /* 0x000e220000000800 */
[----:B-1----:R-:W1:Y:S03]  /*0390*/  LDC.64 R20, c[0x0][0x3b8] ;  /* 0x0000ee00ff147b82 */ /* 0x002e660000000a00 */
[----:B--2---:R2:W-:Y:S04]  /*03a0*/  STG.E desc[UR4][R12.64], R25 ;  /* 0x000000190c007986 */ /* 0x0045e8000c101904 */
[----:B------:R-:W3:Y:S04]  /*03b0*/  LDG.E R18, desc[UR4][R18.64] ;  /* 0x0000000412127981 */ /* 0x000ee8000c1e1900 */
[----:B------:R-:W4:Y:S01]  /*03c0*/  LDG.E R22, desc[UR4][R14.64] ;  /* 0x000000040e167981 */ /* 0x000f22000c1e1900 */
[----:B0-----:R-:W-:-:S04]  /*03d0*/  FADD R7, R6, -R7 ;  /* 0x8000000706077221 */ /* 0x001fc80000000000 */
[----:B------:R-:W-:Y:S01]  /*03e0*/  FADD R7, -R10, R7 ;  /* 0x000000070a077221 */ /* 0x000fe20000000100 */
[----:B--2---:R-:W-:-:S04]  /*03f0*/  IMAD.WIDE R12, R9, 0x4, R4 ;  /* 0x00000004090c7825 */ /* 0x004fc800078e0204 */
[----:B------:R-:W-:-:S04]  /*0400*/  IMAD.WIDE R2, R11, 0x4, R2 ;  /* 0x000000040b027825 */ /* 0x000fc800078e0202 */
[----:B-1----:R-:W-:-:S04]  /*0410*/  IMAD.WIDE R4, R9, 0x4, R20 ;  /* 0x0000000409047825 */ /* 0x002fc800078e0214 */
[----:B---3--:R-:W-:Y:S01]  /*0420*/  FADD R7, R7, R18 ;  /* 0x0000001207077221 */ /* 0x008fe20000000000 */
[----:B----4-:R-:W-:Y:S08]  /*0430*/  F2F.F64.F32 R22, R22 ;  /* 0x0000001600167310 */ /* 0x010ff00000201800 */
[----:B------:R-:W0:Y:S02]  /*0440*/  F2F.F64.F32 R16, R7 ;  /* 0x0000000700107310 */ /* 0x000e240000201800 */
[----:B0-----:R-:W-:-:S10]  /*0450*/  DFMA R16, R16, -0.5, R22 ;  /* 0xbfe000001010782b */ /* 0x001fd40000000016 */
[----:B------:R-:W0:Y:S02]  /*0460*/  F2F.F32.F64 R17, R16 ;  /* 0x0000001000117310 */ /* 0x000e240000301000 */
[----:B0-----:R-:W-:Y:S04]  /*0470*/  STG.E desc[UR4][R14.64], R17 ;  /* 0x000000110e007986 */ /* 0x001fe8000c101904 */
[----:B------:R-:W2:Y:S04]  /*0480*/  LDG.E R13, desc[UR4][R12.64] ;  /* 0x000000040c0d7981 */ /* 0x000ea8000c1e1900 */
[----:B------:R-:W3:Y:S04]  /*0490*/  LDG.E R2, desc[UR4][R2.64] ;  /* 0x0000000402027981 */ /* 0x000ee8000c1e1900 */
[----:B------:R-:W4:Y:S01]  /*04a0*/  LDG.E R9, desc[UR4][R4.64] ;  /* 0x0000000404097981 */ /* 0x000f22000c1e1900 */
[----:B--2---:R-:W-:-:S04]  /*04b0*/  FADD R7, R8, -R13 ;  /* 0x8000000d08077221 */ /* 0x004fc80000000000 */
[----:B------:R-:W-:-:S04]  /*04c0*/  FADD R7, -R6, R7 ;  /* 0x0000000706077221 */ /* 0x000fc80000000100 */
[----:B---3--:R-:W-:Y:S01]  /*04d0*/  FADD R0, R7, R2 ;  /* 0x0000000207007221 */ /* 0x008fe20000000000 */
[----:B----4-:R-:W-:Y:S08]  /*04e0*/  F2F.F64.F32 R8, R9 ;  /* 0x0000000900087310 */ /* 0x010ff00000201800 */
[----:B------:R-:W0:Y:S02]  /*04f0*/  F2F.F64.F32 R6, R0 ;  /* 0x0000000000067310 */ /* 0x000e240000201800 */
[----:B0-----:R-:W-:-:S10]  /*0500*/  DFMA R6, R6, -0.5, R8 ;  /* 0xbfe000000606782b */ /* 0x001fd40000000008 */
[----:B------:R-:W0:Y:S02]  /*0510*/  F2F.F32.F64 R7, R6 ;  /* 0x0000000600077310 */ /* 0x000e240000301000 */
[----:B0-----:R-:W-:Y:S01]  /*0520*/  STG.E desc[UR4][R4.64], R7 ;  /* 0x0000000704007986 */ /* 0x001fe2000c101904 */
[----:B------:R-:W-:Y:S05]  /*0530*/  EXIT ;  /* 0x000000000000794d */ /* 0x000fea0003800000 */
.L_x_0:
[----:B------:R-:W-:-:S00]  /*0540*/  BRA `(.L_x_0) ;  /* 0xfffffffc00fc7947 */ /* 0x000fc0000383ffff */
[----:B------:R-:W-:-:S00]  /*0550*/  NOP ;  /* 0x0000000000007918 */ /* 0x000fc00000000000 */
        /* <DEDUP_REMOVED lines=10> */
.L_x_2:


//--------------------- .text._Z8update_eiiiPfS_S_S_S_S_S_S_S_ --------------------------
	.section	.text._Z8update_eiiiPfS_S_S_S_S_S_S_S_,"ax",@progbits
	.align	128
        .global         _Z8update_eiiiPfS_S_S_S_S_S_S_S_
        .type           _Z8update_eiiiPfS_S_S_S_S_S_S_S_,@function
        .size           _Z8update_eiiiPfS_S_S_S_S_S_S_S_,(.L_x_3 - _Z8update_eiiiPfS_S_S_S_S_S_S_S_)
        .other          _Z8update_eiiiPfS_S_S_S_S_S_S_S_,@"STO_CUDA_ENTRY STV_DEFAULT"
_Z8update_eiiiPfS_S_S_S_S_S_S_S_:
.text._Z8update_eiiiPfS_S_S_S_S_S_S_S_:
[----:B------:R-:W-:Y:S01]  /*0000*/  LDC R1, c[0x0][0x37c] ;  /* 0x0000df00ff017b82 */ /* 0x000fe20000000800 */
[----:B------:R-:W0:Y:S07]  /*0010*/  S2R R10, SR_TID.X ;  /* 0x00000000000a7919 */ /* 0x000e2e0000002100 */
[----:B------:R-:W0:Y:S01]  /*0020*/  S2UR UR4, SR_CTAID.X ;  /* 0x00000000000479c3 */ /* 0x000e220000002500 */
[----:B------:R-:W1:Y:S01]  /*0030*/  LDCU UR5, c[0x0][0x380] ;  /* 0x00007000ff0577ac */ /* 0x000e620008000800 */
[----:B------:R-:W2:Y:S06]  /*0040*/  LDCU.64 UR6, c[0x0][0x358] ;  /* 0x00006b00ff0677ac */ /* 0x000eac0008000a00 */
[----:B------:R-:W0:Y:S08]  /*0050*/  LDC R21, c[0x0][0x360] ;  /* 0x0000d800ff157b82 */ /* 0x000e300000000800 */
[----:B------:R-:W3:Y:S08]  /*0060*/  LDC.64 R2, c[0x0][0x3a8] ;  /* 0x0000ea00ff027b82 */ /* 0x000ef00000000a00 */
[----:B------:R-:W4:Y:S08]  /*0070*/  LDC.64 R4, c[0x0][0x3b0] ;  /* 0x0000ec00ff047b82 */ /* 0x000f300000000a00 */
[----:B------:R-:W5:Y:S01]  /*0080*/  LDC.64 R6, c[0x0][0x3b8] ;  /* 0x0000ee00ff067b82 */ /* 0x000f620000000a00 */
[C---:B0-----:R-:W-:Y:S01]  /*0090*/  IMAD R0, R21.reuse, UR4, R10 ;  /* 0x0000000415007c24 */ /* 0x041fe2000f8e020a */
[----:B------:R-:W-:-:S04]  /*00a0*/  IADD3 R8, PT, PT, R21, -0x1, RZ ;  /* 0xffffffff15087810 */ /* 0x000fc80007ffe0ff */
[----:B-1----:R-:W-:Y:S02]  /*00b0*/  IADD3 R0, PT, PT, R0, UR5, RZ ;  /* 0x0000000500007c10 */ /* 0x002fe4000fffe0ff */
[----:B------:R-:W-:Y:S01]  /*00c0*/  ISETP.NE.AND P0, PT, R10, R8, PT ;  /* 0x000000080a00720c */ /* 0x000fe20003f05270 */
[----:B------:R-:W0:Y:S02]  /*00d0*/  LDC R9, c[0x0][0x384] ;  /* 0x0000e100ff097b82 */ /* 0x000e240000000800 */
[----:B---3--:R-:W-:-:S04]  /*00e0*/  IMAD.WIDE R2, R0, 0x4, R2 ;  /* 0x0000000400027825 */ /* 0x008fc800078e0202 */
[C---:B----4-:R-:W-:Y:S01]  /*00f0*/  IMAD.WIDE R4, R0.reuse, 0x4, R4 ;  /* 0x0000000400047825 */ /* 0x050fe200078e0204 */
[----:B--2---:R-:W2:Y:S01]  /*0100*/  LDG.E R17, desc[UR6][R2.64] ;  /* 0x0000000602117981 */ /* 0x004ea2000c1e1900 */
[----:B------:R-:W1:Y:S03]  /*0110*/  LDC R11, c[0x0][0x388] ;  /* 0x0000e200ff0b7b82 */ /* 0x000e660000000800 */
[----:B------:R-:W3:Y:S01]  /*0120*/  LDG.E R19, desc[UR6][R4.64] ;  /* 0x0000000604137981 */ /* 0x000ee2000c1e1900 */
[----:B-----5:R-:W-:-:S03]  /*0130*/  IMAD.WIDE R6, R0, 0x4, R6 ;  /* 0x0000000400067825 */ /* 0x020fc600078e0206 */
[----:B------:R-:W4:Y:S01]  /*0140*/  @!P0 LDG.E R27, desc[UR6][R2.64+0x4] ;  /* 0x00000406021b8981 */ /* 0x000f22000c1e1900 */
[----:B------:R-:W5:Y:S03]  /*0150*/  LDC.64 R12, c[0x0][0x3c0] ;  /* 0x0000f000ff0c7b82 */ /* 0x000f660000000a00 */
[----:B------:R-:W4:Y:S04]  /*0160*/  LDG.E R16, desc[UR6][R6.64] ;  /* 0x0000000606107981 */ /* 0x000f28000c1e1900 */
[----:B------:R-:W4:Y:S01]  /*0170*/  @!P0 LDG.E R29, desc[UR6][R4.64+0x4] ;  /* 0x00000406041d8981 */ /* 0x000f22000c1e1900 */
[----:B------:R-:W0:Y:S01]  /*0180*/  S2UR UR5, SR_CgaCtaId ;  /* 0x00000000000579c3 */ /* 0x000e220000008800 */
[----:B------:R-:W-:-:S07]  /*0190*/  UMOV UR4, 0x400 ;  /* 0x0000040000047882 */ /* 0x000fce0000000000 */
[----:B------:R-:W5:Y:S01]  /*01a0*/  LDC.64 R14, c[0x0][0x390] ;  /* 0x0000e400ff0e7b82 */ /* 0x000f620000000a00 */
[----:B0-----:R-:W-:-:S06]  /*01b0*/  ULEA UR4, UR5, UR4, 0x18 ;  /* 0x0000000405047291 */ /* 0x001fcc000f8ec0ff */
[----:B------:R-:W-:-:S04]  /*01c0*/  LEA R8, R10, UR4, 0x2 ;  /* 0x000000040a087c11 */ /* 0x000fc8000f8e10ff */
[----:B------:R-:W-:-:S04]  /*01d0*/  LEA R20, R21, R8, 0x2 ;  /* 0x0000000815147211 */ /* 0x000fc800078e10ff */
[----:B------:R-:W-:Y:S01]  /*01e0*/  LEA R21, R21, R20, 0x2 ;  /* 0x0000001415157211 */ /* 0x000fe200078e10ff */
[----:B------:R-:W-:Y:S01]  /*01f0*/  IMAD.WIDE R22, R9, 0x4, R6 ;  /* 0x0000000409167825 */ /* 0x000fe200078e0206 */
[----:B-1----:R-:W-:-:S03]  /*0200*/  IADD3 R10, PT, PT, R0, R11, RZ ;  /* 0x0000000b000a7210 */ /* 0x002fc60007ffe0ff */
[----:B-----5:R-:W-:-:S04]  /*0210*/  IMAD.WIDE R24, R0, 0x4, R12 ;  /* 0x0000000400187825 */ /* 0x020fc800078e020c */
[C---:B------:R-:W-:Y:S01]  /*0220*/  IMAD.WIDE R12, R10.reuse, 0x4, R14 ;  /* 0x000000040a0c7825 */ /* 0x040fe200078e020e */
[----:B--2---:R-:W-:Y:S04]  /*0230*/  STS [R8], R17 ;  /* 0x0000001108007388 */ /* 0x004fe80000000800 */
[----:B---3--:R0:W-:Y:S04]  /*0240*/  STS [R20+0x4], R19 ;  /* 0x0000041314007388 */ /* 0x0081e80000000800 */
[----:B----4-:R1:W-:Y:S01]  /*0250*/  STS [R21+0x8], R16 ;  /* 0x0000081015007388 */ /* 0x0103e20000000800 */
[----:B0-----:R-:W0:Y:S03]  /*0260*/  LDC.64 R18, c[0x0][0x3c8] ;  /* 0x0000f200ff127b82 */ /* 0x001e260000000a00 */
[----:B------:R-:W-:Y:S04]  /*0270*/  @!P0 STS [R8+0x4], R27 ;  /* 0x0000041b08008388 */ /* 0x000fe80000000800 */
[----:B------:R-:W-:Y:S01]  /*0280*/  @!P0 STS [R20+0x8], R29 ;  /* 0x0000081d14008388 */ /* 0x000fe20000000800 */
[----:B-1----:R-:W1:Y:S08]  /*0290*/  LDC.64 R16, c[0x0][0x398] ;  /* 0x0000e600ff107b82 */ /* 0x002e700000000a00 */
[----:B------:R-:W-:Y:S06]  /*02a0*/  BAR.SYNC.DEFER_BLOCKING 0x0 ;  /* 0x0000000000007b1d */ /* 0x000fec0000010000 */
[----:B------:R-:W2:Y:S04]  /*02b0*/  LDG.E R23, desc[UR6][R22.64] ;  /* 0x0000000616177981 */ /* 0x000ea8000c1e1900 */
[----:B------:R-:W3:Y:S04]  /*02c0*/  LDG.E R24, desc[UR6][R24.64] ;  /* 0x0000000618187981 */ /* 0x000ee8000c1e1900 */
[----:B------:R-:W3:Y:S04]  /*02d0*/  LDG.E R28, desc[UR6][R12.64] ;  /* 0x000000060c1c7981 */ /* 0x000ee8000c1e1900 */
[----:B------:R-:W2:Y:S04]  /*02e0*/  LDS R14, [R21+0x8] ;  /* 0x00000800150e7984 */ /* 0x000ea80000000800 */
[----:B------:R-:W4:Y:S04]  /*02f0*/  LDS R26, [R20+0x8] ;  /* 0x00000800141a7984 */ /* 0x000f280000000800 */
[----:B------:R-:W5:Y:S01]  /*0300*/  LDS R15, [R20+0x4] ;  /* 0x00000400140f7984 */ /* 0x000f620000000800 */
[----:B-1----:R-:W-:-:S03]  /*0310*/  IMAD.WIDE R16, R10, 0x4, R16 ;  /* 0x000000040a107825 */ /* 0x002fc600078e0210 */
[----:B------:R-:W-:Y:S01]  /*0320*/  LDS R20, [R8] ;  /* 0x0000000008147984 */ /* 0x000fe20000000800 */
[----:B--2---:R-:W-:-:S04]  /*0330*/  FADD R23, R23, -R14 ;  /* 0x8000000e17177221 */ /* 0x004fc80000000000 */
[----:B----4-:R-:W-:-:S04]  /*0340*/  FADD R26, R23, -R26 ;  /* 0x8000001a171a7221 */ /* 0x010fc80000000000 */
[----:B-----5:R-:W-:-:S04]  /*0350*/  FADD R23, R26, R15 ;  /* 0x0000000f1a177221 */ /* 0x020fc80000000000 */
[----:B---3--:R-:W-:Y:S01]  /*0360*/  FFMA R27, R24, R23, R28 ;  /* 0x00000017181b7223 */ /* 0x008fe2000000001c */
[C---:B------:R-:W-:Y:S02]  /*0370*/  IMAD.WIDE R24, R11.reuse, 0x4, R6 ;  /* 0x000000040b187825 */ /* 0x040fe400078e0206 */
[----:B------:R-:W1:Y:S04]  /*0380*/  LDS R7, [R8+0x4] ;  /* 0x0000040008077984 */ /* 0x000e680000000800 */
[----:B------:R-:W-:Y:S01]  /*0390*/  STG.E desc[UR6][R12.64], R27 ;  /* 0x0000001b0c007986 */ /* 0x000fe2000c101906 */
[----:B0-----:R-:W-:Y:S02]  /*03a0*/  IMAD.WIDE R22, R0, 0x4, R18 ;  /* 0x0000000400167825 */ /* 0x001fe400078e0212 */
[----:B------:R-:W0:Y:S01]  /*03b0*/  LDC.64 R18, c[0x0][0x3d0] ;  /* 0x0000f400ff127b82 */ /* 0x000e220000000a00 */
[----:B------:R-:W2:Y:S04]  /*03c0*/  LDG.E R24, desc[UR6][R24.64] ;  /* 0x0000000618187981 */ /* 0x000ea8000c1e1900 */
[----:B------:R-:W3:Y:S04]  /*03d0*/  LDG.E R22, desc[UR6][R22.64] ;  /* 0x0000000616167981 */ /* 0x000ee8000c1e1900 */
[----:B------:R-:W3:Y:S01]  /*03e0*/  LDG.E R29, desc[UR6][R16.64] ;  /* 0x00000006101d7981 */ /* 0x000ee2000c1e1900 */
[----:B------:R-:W-:-:S04]  /*03f0*/  IMAD.WIDE R4, R11, 0x4, R4 ;  /* 0x000000040b047825 */ /* 0x000fc800078e0204 */
[----:B------:R-:W-:-:S04]  /*0400*/  IMAD.WIDE R2, R9, 0x4, R2 ;  /* 0x0000000409027825 */ /* 0x000fc800078e0202 */
[----:B-1----:R-:W-:Y:S02]  /*0410*/  FADD R21, R7, -R20 ;  /* 0x8000001407157221 */ /* 0x002fe40000000000 */
[----:B------:R-:W1:Y:S01]  /*0420*/  LDC.64 R6, c[0x0][0x3a0] ;  /* 0x0000e800ff067b82 */ /* 0x000e620000000a00 */
[----:B0-----:R-:W-:-:S04]  /*0430*/  IMAD.WIDE R18, R0, 0x4, R18 ;  /* 0x0000000400127825 */ /* 0x001fc800078e0212 */
[----:B-1----:R-:W-:-:S04]  /*0440*/  IMAD.WIDE R6, R10, 0x4, R6 ;  /* 0x000000040a067825 */ /* 0x002fc800078e0206 */
[----:B--2---:R-:W-:-:S04]  /*0450*/  FADD R21, R21, -R24 ;  /* 0x8000001815157221 */ /* 0x004fc80000000000 */
[----:B------:R-:W-:-:S04]  /*0460*/  FADD R21, R14, R21 ;  /* 0x000000150e157221 */ /* 0x000fc80000000000 */
[----:B---3--:R-:W-:-:S05]  /*0470*/  FFMA R21, R22, R21, R29 ;  /* 0x0000001516157223 */ /* 0x008fca000000001d */
[----:B------:R-:W-:Y:S04]  /*0480*/  STG.E desc[UR6][R16.64], R21 ;  /* 0x0000001510007986 */ /* 0x000fe8000c101906 */
[----:B------:R-:W2:Y:S04]  /*0490*/  LDG.E R4, desc[UR6][R4.64] ;  /* 0x0000000604047981 */ /* 0x000ea8000c1e1900 */
[----:B------:R-:W3:Y:S04]  /*04a0*/  LDG.E R2, desc[UR6][R2.64] ;  /* 0x0000000602027981 */ /* 0x000ee8000c1e1900 */
[----:B------:R-:W4:Y:S04]  /*04b0*/  LDG.E R18, desc[UR6][R18.64] ;  /* 0x0000000612127981 */ /* 0x000f28000c1e1900 */
[----:B------:R-:W4:Y:S01]  /*04c0*/  LDG.E R9, desc[UR6][R6.64] ;  /* 0x0000000606097981 */ /* 0x000f22000c1e1900 */
[----:B--2---:R-:W-:-:S04]  /*04d0*/  FADD R15, -R15, R4 ;  /* 0x000000040f0f7221 */ /* 0x004fc80000000100 */
[----:B---3--:R-:W-:-:S04]  /*04e0*/  FADD R15, R15, -R2 ;  /* 0x800000020f0f7221 */ /* 0x008fc80000000000 */
[----:B------:R-:W-:-:S04]  /*04f0*/  FADD R15, R20, R15 ;  /* 0x0000000f140f7221 */ /* 0x000fc80000000000 */
[----:B----4-:R-:W-:-:S05]  /*0500*/  FFMA R9, R18, R15, R9 ;  /* 0x0000000f12097223 */ /* 0x010fca0000000009 */
[----:B------:R-:W-:Y:S01]  /*0510*/  STG.E desc[UR6][R6.64], R9 ;  /* 0x0000000906007986 */ /* 0x000fe2000c101906 */
[----:B------:R-:W-:Y:S05]  /*0520*/  EXIT ;  /* 0x000000000000794d */ /* 0x000fea0003800000 */
.L_x_1:
        /* <DEDUP_REMOVED lines=13> */
.L_x_3:


//--------------------- .nv.shared._Z8update_hiiiPfS_S_S_S_S_ --------------------------
	.section	.nv.shared._Z8update_hiiiPfS_S_S_S_S_,"aw",@nobits
	.sectionflags	@""
	.align	16
	.zero		1024


//--------------------- .nv.shared.reserved.0     --------------------------
	.section	.nv.shared.reserved.0,"aw",@nobits
	.weak		__nv_reservedSMEM_offset_0_alias
	.size		__nv_reservedSMEM_offset_0_alias, 0, 64
	.other		__nv_reservedSMEM_offset_0_alias,@"STO_CUDA_RESERVED_SHARED STV_DEFAULT"
__nv_reservedSMEM_offset_0_alias:
	.zero		0
	.zero		64


//--------------------- .nv.shared._Z8update_eiiiPfS_S_S_S_S_S_S_S_ --------------------------
	.section	.nv.shared._Z8update_eiiiPfS_S_S_S_S_S_S_S_,"aw",@nobits
	.sectionflags	@""
	.align	16
	.zero		1024


//--------------------- .nv.constant0._Z8update_hiiiPfS_S_S_S_S_ --------------------------
	.section	.nv.constant0._Z8update_hiiiPfS_S_S_S_S_,"a",@progbits
	.sectionflags	@""
	.align	4
.nv.constant0._Z8update_hiiiPfS_S_S_S_S_:
	.zero		960


//--------------------- .nv.constant0._Z8update_eiiiPfS_S_S_S_S_S_S_S_ --------------------------
	.section	.nv.constant0._Z8update_eiiiPfS_S_S_S_S_S_S_S_,"a",@progbits
	.sectionflags	@""
	.align	4
.nv.constant0._Z8update_eiiiPfS_S_S_S_S_S_S_S_:
	.zero		984


//--------------------- SYMBOLS --------------------------

	.type		.nv.reservedSmem.offset0,@object
	.size		.nv.reservedSmem.offset0,0x4
	.type		.nv.reservedSmem.cap,@object
	.size		.nv.reservedSmem.cap,0x4
